	.headerflags	@"EF_CUDA_TEXMODE_UNIFIED EF_CUDA_64BIT_ADDRESS EF_CUDA_ACCELERATORS EF_CUDA_SM90 EF_CUDA_VIRTUAL_SM(EF_CUDA_SM90)"
	.elftype	@"ET_EXEC"


//--------------------- .nv.info                  --------------------------
	.section	.nv.info,"",@"SHT_CUDA_INFO"
	.align	4


	//----- nvinfo : EIATTR_REGCOUNT
	.align		4
        /*0000*/ 	.byte	0x04, 0x2f
        /*0002*/ 	.short	(.L_3 - .L_2)
	.align		4
.L_2:
        /*0004*/ 	.word	index@(triton_poi_fused__native_batch_norm_legit_no_training_add_div_hardtanh_mul_15)
        /*0008*/ 	.word	0x00000010


	//----- nvinfo : EIATTR_MIN_STACK_SIZE
	.align		4
.L_3:
        /*000c*/ 	.byte	0x04, 0x12
        /*000e*/ 	.short	(.L_5 - .L_4)
	.align		4
.L_4:
        /*0010*/ 	.word	index@(triton_poi_fused__native_batch_norm_legit_no_training_add_div_hardtanh_mul_15)
        /*0014*/ 	.word	0x00000000


	//----- nvinfo : EIATTR_FRAME_SIZE
	.align		4
.L_5:
        /*0018*/ 	.byte	0x04, 0x11
        /*001a*/ 	.short	(.L_7 - .L_6)
	.align		4
.L_6:
        /*001c*/ 	.word	index@(triton_poi_fused__native_batch_norm_legit_no_training_add_div_hardtanh_mul_15)
        /*0020*/ 	.word	0x00000000


	//----- nvinfo : EIATTR_MIN_STACK_SIZE
	.align		4
.L_7:
        /*0024*/ 	.byte	0x04, 0x12
        /*0026*/ 	.short	(.L_9 - .L_8)
	.align		4
.L_8:
        /*0028*/ 	.word	index@(triton_poi_fused__native_batch_norm_legit_no_training_add_div_hardtanh_mul_15)
        /*002c*/ 	.word	0x00000000
.L_9:


//--------------------- .nv.info.triton_poi_fused__native_batch_norm_legit_no_training_add_div_hardtanh_mul_15 --------------------------
	.section	.nv.info.triton_poi_fused__native_batch_norm_legit_no_training_add_div_hardtanh_mul_15,"",@"SHT_CUDA_INFO"
	.sectionflags	@""
	.align	4


	//----- nvinfo : EIATTR_CUDA_API_VERSION
	.align		4
        /*0000*/ 	.byte	0x04, 0x37
        /*0002*/ 	.short	(.L_11 - .L_10)
.L_10:
        /*0004*/ 	.word	0x0000007c


	//----- nvinfo : EIATTR_KPARAM_INFO
	.align		4
.L_11:
        /*0008*/ 	.byte	0x04, 0x17
        /*000a*/ 	.short	(.L_13 - .L_12)
.L_12:
        /*000c*/ 	.word	0x00000000
        /*0010*/ 	.short	0x0006
        /*0012*/ 	.short	0x0030
        /*0014*/ 	.byte	0x00, 0xf0, 0x11, 0x00


	//----- nvinfo : EIATTR_KPARAM_INFO
	.align		4
.L_13:
        /*0018*/ 	.byte	0x04, 0x17
        /*001a*/ 	.short	(.L_15 - .L_14)
.L_14:
        /*001c*/ 	.word	0x00000000
        /*0020*/ 	.short	0x0005
        /*0022*/ 	.short	0x0028
        /*0024*/ 	.byte	0x00, 0xf4, 0x21, 0x00


	//----- nvinfo : EIATTR_KPARAM_INFO
	.align		4
.L_15:
        /*0028*/ 	.byte	0x04, 0x17
        /*002a*/ 	.short	(.L_17 - .L_16)
.L_16:
        /*002c*/ 	.word	0x00000000
        /*0030*/ 	.short	0x0004
        /*0032*/ 	.short	0x0020
        /*0034*/ 	.byte	0x00, 0xf4, 0x21, 0x00


	//----- nvinfo : EIATTR_KPARAM_INFO
	.align		4
.L_17:
        /*0038*/ 	.byte	0x04, 0x17
        /*003a*/ 	.short	(.L_19 - .L_18)
.L_18:
        /*003c*/ 	.word	0x00000000
        /*0040*/ 	.short	0x0003
        /*0042*/ 	.short	0x0018
        /*0044*/ 	.byte	0x00, 0xf4, 0x21, 0x00


	//----- nvinfo : EIATTR_KPARAM_INFO
	.align		4
.L_19:
        /*0048*/ 	.byte	0x04, 0x17
        /*004a*/ 	.short	(.L_21 - .L_20)
.L_20:
        /*004c*/ 	.word	0x00000000
        /*0050*/ 	.short	0x0002
        /*0052*/ 	.short	0x0010
        /*0054*/ 	.byte	0x00, 0xf4, 0x21, 0x00


	//----- nvinfo : EIATTR_KPARAM_INFO
	.align		4
.L_21:
        /*0058*/ 	.byte	0x04, 0x17
        /*005a*/ 	.short	(.L_23 - .L_22)
.L_22:
        /*005c*/ 	.word	0x00000000
        /*0060*/ 	.short	0x0001
        /*0062*/ 	.short	0x0008
        /*0064*/ 	.byte	0x00, 0xf4, 0x21, 0x00


	//----- nvinfo : EIATTR_KPARAM_INFO
	.align		4
.L_23:
        /*0068*/ 	.byte	0x04, 0x17
        /*006a*/ 	.short	(.L_25 - .L_24)
.L_24:
        /*006c*/ 	.word	0x00000000
        /*0070*/ 	.short	0x0000
        /*0072*/ 	.short	0x0000
        /*0074*/ 	.byte	0x00, 0xf4, 0x21, 0x00


	//----- nvinfo : EIATTR_SPARSE_MMA_MASK
	.align		4
.L_25:
        /*0078*/ 	.byte	0x03, 0x50
        /*007a*/ 	.short	0x0000


	//----- nvinfo : EIATTR_MAXREG_COUNT
	.align		4
        /*007c*/ 	.byte	0x03, 0x1b
        /*007e*/ 	.short	0x00ff


	//----- nvinfo : EIATTR_EXIT_INSTR_OFFSETS
	.align		4
        /*0080*/ 	.byte	0x04, 0x1c
        /*0082*/ 	.short	(.L_27 - .L_26)


	//   ....[0]....
.L_26:
        /*0084*/ 	.word	0x00000480


	//----- nvinfo : EIATTR_REQNTID
	.align		4
.L_27:
        /*0088*/ 	.byte	0x04, 0x10
        /*008a*/ 	.short	(.L_29 - .L_28)
.L_28:
        /*008c*/ 	.word	0x00000080
        /*0090*/ 	.word	0x00000001
        /*0094*/ 	.word	0x00000001


	//----- nvinfo : EIATTR_CBANK_PARAM_SIZE
	.align		4
.L_29:
        /*0098*/ 	.byte	0x03, 0x19
        /*009a*/ 	.short	0x0034


	//----- nvinfo : EIATTR_PARAM_CBANK
	.align		4
        /*009c*/ 	.byte	0x04, 0x0a
        /*009e*/ 	.short	(.L_31 - .L_30)
	.align		4
.L_30:
        /*00a0*/ 	.word	index@(.nv.constant0.triton_poi_fused__native_batch_norm_legit_no_training_add_div_hardtanh_mul_15)
        /*00a4*/ 	.short	0x0210
        /*00a6*/ 	.short	0x0034


	//----- nvinfo : EIATTR_SW_WAR
	.align		4
.L_31:
        /*00a8*/ 	.byte	0x04, 0x36
        /*00aa*/ 	.short	(.L_33 - .L_32)
.L_32:
        /*00ac*/ 	.word	0x00000008
.L_33:


//--------------------- .nv.callgraph             --------------------------
	.section	.nv.callgraph,"",@"SHT_CUDA_CALLGRAPH"
	.align	4
	.sectionentsize	8
	.align		4
        /*0000*/ 	.word	0x00000000
	.align		4
        /*0004*/ 	.word	0xffffffff
	.align		4
        /*0008*/ 	.word	0x00000000
	.align		4
        /*000c*/ 	.word	0xfffffffe
	.align		4
        /*0010*/ 	.word	0x00000000
	.align		4
        /*0014*/ 	.word	0xfffffffd
	.align		4
        /*0018*/ 	.word	0x00000000
	.align		4
        /*001c*/ 	.word	0xfffffffc


//--------------------- .nv.constant4             --------------------------
	.section	.nv.constant4,"a",@progbits
	.align	8
	.align		8
.nv.constant4:
        /*0000*/ 	.dword	_$_str
	.align		8
        /*0008*/ 	.dword	_$_str_$_2


//--------------------- .text.triton_poi_fused__native_batch_norm_legit_no_training_add_div_hardtanh_mul_15 --------------------------
	.section	.text.triton_poi_fused__native_batch_norm_legit_no_training_add_div_hardtanh_mul_15,"ax",@progbits
	.align	128
        .global         triton_poi_fused__native_batch_norm_legit_no_training_add_div_hardtanh_mul_15
        .type           triton_poi_fused__native_batch_norm_legit_no_training_add_div_hardtanh_mul_15,@function
        .size           triton_poi_fused__native_batch_norm_legit_no_training_add_div_hardtanh_mul_15,(.L_x_1 - triton_poi_fused__native_batch_norm_legit_no_training_add_div_hardtanh_mul_15)
        .other          triton_poi_fused__native_batch_norm_legit_no_training_add_div_hardtanh_mul_15,@"STO_CUDA_ENTRY STV_DEFAULT"
triton_poi_fused__native_batch_norm_legit_no_training_add_div_hardtanh_mul_15:
.text.triton_poi_fused__native_batch_norm_legit_no_training_add_div_hardtanh_mul_15:
[----:B------:R-:W-:Y:S01]  /*0000*/  LDC R1, c[0x0][0x28] ;  /* 0x00000a00ff017b82 */ /* 0x000fe20000000800 */
[----:B------:R-:W1:Y:S07]  /*0010*/  S2R R0, SR_TID.X ;  /* 0x0000000000007919 */ /* 0x000e6e0000002100 */
[----:B------:R-:W2:Y:S01]  /*0020*/  LDC.64 R2, c[0x0][0x228] ;  /* 0x00008a00ff027b82 */ /* 0x000ea20000000a00 */
[----:B------:R-:W-:Y:S01]  /*0030*/  ULDC.64 UR4, c[0x0][0x208] ;  /* 0x0000820000047ab9 */ /* 0x000fe20000000a00 */
[----:B------:R-:W3:Y:S06]  /*0040*/  S2R R5, SR_CTAID.X ;  /* 0x0000000000057919 */ /* 0x000eec0000002500 */
[----:B------:R-:W4:Y:S08]  /*0050*/  LDC.64 R6, c[0x0][0x220] ;  /* 0x00008800ff067b82 */ /* 0x000f300000000a00 */
[----:B------:R-:W5:Y:S08]  /*0060*/  LDC.64 R8, c[0x0][0x230] ;  /* 0x00008c00ff087b82 */ /* 0x000f700000000a00 */
[----:B------:R-:W5:Y:S01]  /*0070*/  LDC.64 R10, c[0x0][0x238] ;  /* 0x00008e00ff0a7b82 */ /* 0x000f620000000a00 */
[----:B-1----:R-:W-:-:S04]  /*0080*/  SHF.L.U32 R0, R0, 0x1, RZ ;  /* 0x0000000100007819 */ /* 0x002fc800000006ff */
[----:B------:R-:W-:-:S04]  /*0090*/  LOP3.LUT R0, R0, 0xfe, RZ, 0xc0, !PT ;  /* 0x000000fe00007812 */ /* 0x000fc800078ec0ff */
[----:B---3--:R-:W-:-:S05]  /*00a0*/  LEA R0, R5, R0, 0x8 ;  /* 0x0000000005007211 */ /* 0x008fca00078e40ff */
[----:B------:R-:W-:-:S05]  /*00b0*/  IMAD.HI R4, R0, 0x2aaaaaab, RZ ;  /* 0x2aaaaaab00047827 */ /* 0x000fca00078e02ff */
[----:B------:R-:W-:-:S04]  /*00c0*/  SHF.R.U32.HI R5, RZ, 0x1f, R4 ;  /* 0x0000001fff057819 */ /* 0x000fc80000011604 */
[----:B------:R-:W-:-:S05]  /*00d0*/  LEA.HI R5, R4, R5, RZ, 0x1c ;  /* 0x0000000504057211 */ /* 0x000fca00078fe0ff */
[----:B------:R-:W-:Y:S02]  /*00e0*/  IMAD R13, R5, -0x60, R0 ;  /* 0xffffffa0050d7824 */ /* 0x000fe400078e0200 */
[----:B------:R-:W1:Y:S02]  /*00f0*/  LDC.64 R4, c[0x0][0x218] ;  /* 0x00008600ff047b82 */ /* 0x000e640000000a00 */
[----:B--2---:R-:W-:-:S06]  /*0100*/  IMAD.WIDE R2, R13, 0x4, R2 ;  /* 0x000000040d027825 */ /* 0x004fcc00078e0202 */
[----:B------:R-:W2:Y:S01]  /*0110*/  LDG.E.EL.64 R2, desc[UR4][R2.64] ;  /* 0x0000000402027981 */ /* 0x000ea2000c2e1b00 */
[----:B----4-:R-:W-:-:S04]  /*0120*/  IMAD.WIDE R6, R13, 0x4, R6 ;  /* 0x000000040d067825 */ /* 0x010fc800078e0206 */
[C---:B-----5:R-:W-:Y:S02]  /*0130*/  IMAD.WIDE R8, R13.reuse, 0x4, R8 ;  /* 0x000000040d087825 */ /* 0x060fe400078e0208 */
[----:B------:R-:W3:Y:S02]  /*0140*/  LDG.E.EL.64 R6, desc[UR4][R6.64] ;  /* 0x0000000406067981 */ /* 0x000ee4000c2e1b00 */
[----:B0-----:R-:W-:Y:S02]  /*0150*/  IMAD.WIDE R10, R13, 0x4, R10 ;  /* 0x000000040d0a7825 */ /* 0x001fe400078e020a */
[----:B------:R-:W4:Y:S04]  /*0160*/  LDG.E.EL.64 R8, desc[UR4][R8.64] ;  /* 0x0000000408087981 */ /* 0x000f28000c2e1b00 */
[----:B------:R-:W4:Y:S01]  /*0170*/  LDG.E.EL.64 R10, desc[UR4][R10.64] ;  /* 0x000000040a0a7981 */ /* 0x000f22000c2e1b00 */
[----:B-1----:R-:W-:-:S06]  /*0180*/  IMAD.WIDE R4, R0, 0x4, R4 ;  /* 0x0000000400047825 */ /* 0x002fcc00078e0204 */
[----:B------:R-:W3:Y:S01]  /*0190*/  LDG.E.64 R4, desc[UR4][R4.64] ;  /* 0x0000000404047981 */ /* 0x000ee2000c1e1b00 */
[----:B--2---:R-:W-:Y:S01]  /*01a0*/  FADD R2, R2, 9.9999997473787516356e-06 ;  /* 0x3727c5ac02027421 */ /* 0x004fe20000000000 */
[----:B------:R-:W-:-:S03]  /*01b0*/  FADD R3, R3, 9.9999997473787516356e-06 ;  /* 0x3727c5ac03037421 */ /* 0x000fc60000000000 */
[----:B------:R-:W0:Y:S08]  /*01c0*/  MUFU.SQRT R12, R2 ;  /* 0x00000002000c7308 */ /* 0x000e300000002000 */
[----:B------:R-:W1:Y:S01]  /*01d0*/  MUFU.SQRT R13, R3 ;  /* 0x00000003000d7308 */ /* 0x000e620000002000 */
[C---:B0-----:R-:W-:Y:S02]  /*01e0*/  FSETP.GT.AND P0, PT, R12.reuse, 8.50705917302346158658e+37, PT ;  /* 0x7e8000000c00780b */ /* 0x041fe40003f04000 */
[----:B------:R-:W-:-:S02]  /*01f0*/  FSETP.GEU.AND P2, PT, R12, 1.175494350822287508e-38, PT ;  /* 0x008000000c00780b */ /* 0x000fc40003f4e000 */
[C---:B-1----:R-:W-:Y:S02]  /*0200*/  FSETP.GT.AND P1, PT, R13.reuse, 8.50705917302346158658e+37, PT ;  /* 0x7e8000000d00780b */ /* 0x042fe40003f24000 */
[----:B------:R-:W-:-:S07]  /*0210*/  FSETP.GEU.AND P3, PT, R13, 1.175494350822287508e-38, PT ;  /* 0x008000000d00780b */ /* 0x000fce0003f6e000 */
[----:B------:R-:W-:Y:S01]  /*0220*/  @P0 FMUL R12, R12, 0.25 ;  /* 0x3e8000000c0c0820 */ /* 0x000fe20000400000 */
[----:B------:R-:W-:-:S03]  /*0230*/  HFMA2.MMA R2, -RZ, RZ, 1.625, 0 ;  /* 0x3e800000ff027435 */ /* 0x000fc600000001ff */
[----:B------:R-:W-:Y:S01]  /*0240*/  @!P2 FMUL R12, R12, 16777216 ;  /* 0x4b8000000c0ca820 */ /* 0x000fe20000400000 */
[----:B------:R-:W-:-:S04]  /*0250*/  @P1 FMUL R13, R13, 0.25 ;  /* 0x3e8000000d0d1820 */ /* 0x000fc80000400000 */
[----:B------:R-:W-:Y:S01]  /*0260*/  @!P3 FMUL R13, R13, 16777216 ;  /* 0x4b8000000d0db820 */ /* 0x000fe20000400000 */
[----:B------:R-:W0:Y:S01]  /*0270*/  MUFU.RCP R12, R12 ;  /* 0x0000000c000c7308 */ /* 0x000e220000001000 */
[----:B------:R-:W-:-:S07]  /*0280*/  FSEL R3, R2, 1, P0 ;  /* 0x3f80000002037808 */ /* 0x000fce0000000000 */
[----:B------:R-:W1:Y:S01]  /*0290*/  MUFU.RCP R13, R13 ;  /* 0x0000000d000d7308 */ /* 0x000e620000001000 */
[----:B------:R-:W-:Y:S01]  /*02a0*/  FSEL R2, R2, 1, P1 ;  /* 0x3f80000002027808 */ /* 0x000fe20000800000 */
[----:B------:R-:W-:-:S04]  /*02b0*/  @!P2 FMUL R3, R3, 16777216 ;  /* 0x4b8000000303a820 */ /* 0x000fc80000400000 */
[----:B------:R-:W-:Y:S01]  /*02c0*/  @!P3 FMUL R2, R2, 16777216 ;  /* 0x4b8000000202b820 */ /* 0x000fe20000400000 */
[----:B---3--:R-:W-:Y:S01]  /*02d0*/  FADD R5, R5, -R7 ;  /* 0x8000000705057221 */ /* 0x008fe20000000000 */
[----:B------:R-:W-:Y:S01]  /*02e0*/  FADD R4, R4, -R6 ;  /* 0x8000000604047221 */ /* 0x000fe20000000000 */
[----:B0-----:R-:W-:Y:S01]  /*02f0*/  FMUL R3, R12, R3 ;  /* 0x000000030c037220 */ /* 0x001fe20000400000 */
[----:B-1----:R-:W-:-:S03]  /*0300*/  FMUL R2, R13, R2 ;  /* 0x000000020d027220 */ /* 0x002fc60000400000 */
[----:B------:R-:W-:Y:S01]  /*0310*/  FMUL R3, R4, R3 ;  /* 0x0000000304037220 */ /* 0x000fe20000400000 */
[----:B------:R-:W-:-:S03]  /*0320*/  FMUL R2, R5, R2 ;  /* 0x0000000205027220 */ /* 0x000fc60000400000 */
[----:B----4-:R-:W-:Y:S01]  /*0330*/  FFMA R8, R8, R3, R10 ;  /* 0x0000000308087223 */ /* 0x010fe2000000000a */
[----:B------:R-:W-:-:S03]  /*0340*/  FFMA R9, R9, R2, R11 ;  /* 0x0000000209097223 */ /* 0x000fc6000000000b */
[----:B------:R-:W-:Y:S01]  /*0350*/  FADD R4, R8, 3 ;  /* 0x4040000008047421 */ /* 0x000fe20000000000 */
[----:B------:R-:W0:Y:S01]  /*0360*/  LDC.64 R2, c[0x0][0x210] ;  /* 0x00008400ff027b82 */ /* 0x000e220000000a00 */
[----:B------:R-:W-:-:S03]  /*0370*/  FADD R5, R9, 3 ;  /* 0x4040000009057421 */ /* 0x000fc60000000000 */
[C---:B------:R-:W-:Y:S02]  /*0380*/  FSETP.GTU.AND P0, PT, R4.reuse, RZ, PT ;  /* 0x000000ff0400720b */ /* 0x040fe40003f0c000 */
[C---:B------:R-:W-:Y:S02]  /*0390*/  FSETP.GTU.AND P1, PT, R5.reuse, RZ, PT ;  /* 0x000000ff0500720b */ /* 0x040fe40003f2c000 */
[----:B------:R-:W-:Y:S02]  /*03a0*/  FSEL R4, R4, RZ, P0 ;  /* 0x000000ff04047208 */ /* 0x000fe40000000000 */
[----:B------:R-:W-:Y:S02]  /*03b0*/  FSEL R5, R5, RZ, P1 ;  /* 0x000000ff05057208 */ /* 0x000fe40000800000 */
[C---:B------:R-:W-:Y:S02]  /*03c0*/  FSETP.GEU.AND P2, PT, R4.reuse, 6, PT ;  /* 0x40c000000400780b */ /* 0x040fe40003f4e000 */
[C---:B------:R-:W-:Y:S01]  /*03d0*/  FSETP.GEU.AND P3, PT, R5.reuse, 6, PT ;  /* 0x40c000000500780b */ /* 0x040fe20003f6e000 */
[C---:B------:R-:W-:Y:S01]  /*03e0*/  FMUL R7, R4.reuse, 0.16666667163372039795 ;  /* 0x3e2aaaab04077820 */ /* 0x040fe20000400000 */
[----:B------:R-:W-:Y:S01]  /*03f0*/  FSETP.NAN.AND P0, PT, R4, R4, PT ;  /* 0x000000040400720b */ /* 0x000fe20003f08000 */
[C---:B------:R-:W-:Y:S01]  /*0400*/  FMUL R4, R5.reuse, 0.16666667163372039795 ;  /* 0x3e2aaaab05047820 */ /* 0x040fe20000400000 */
[----:B------:R-:W-:-:S07]  /*0410*/  FSETP.NAN.AND P1, PT, R5, R5, PT ;  /* 0x000000050500720b */ /* 0x000fce0003f28000 */
[----:B------:R-:W-:Y:S02]  /*0420*/  @P2 FSEL R7, R7, 1, P0 ;  /* 0x3f80000007072808 */ /* 0x000fe40000000000 */
[----:B------:R-:W-:Y:S01]  /*0430*/  @P3 FSEL R4, R4, 1, P1 ;  /* 0x3f80000004043808 */ /* 0x000fe20000800000 */
[----:B0-----:R-:W-:-:S04]  /*0440*/  IMAD.WIDE R2, R0, 0x4, R2 ;  /* 0x0000000400027825 */ /* 0x001fc800078e0202 */
[----:B------:R-:W-:Y:S01]  /*0450*/  FMUL R8, R8, R7 ;  /* 0x0000000708087220 */ /* 0x000fe20000400000 */
[----:B------:R-:W-:-:S05]  /*0460*/  FMUL R9, R9, R4 ;  /* 0x0000000409097220 */ /* 0x000fca0000400000 */
[----:B------:R-:W-:Y:S01]  /*0470*/  STG.E.64 desc[UR4][R2.64], R8 ;  /* 0x0000000802007986 */ /* 0x000fe2000c101b04 */
[----:B------:R-:W-:Y:S05]  /*0480*/  EXIT ;  /* 0x000000000000794d */ /* 0x000fea0003800000 */
.L_x_0:
[----:B------:R-:W-:-:S00]  /*0490*/  BRA `(.L_x_0) ;  /* 0xfffffffc00fc7947 */ /* 0x000fc0000383ffff */
[----:B------:R-:W-:-:S00]  /*04a0*/  NOP ;  /* 0x0000000000007918 */ /* 0x000fc00000000000 */
        /* <DEDUP_REMOVED lines=13> */
.L_x_1:


//--------------------- .nv.global.init           --------------------------
	.section	.nv.global.init,"aw",@progbits
.nv.global.init:
	.type		_$_str,@object
	.size		_$_str,(_$_str_$_2 - _$_str)
_$_str:
        /*0000*/ 	.byte	0x5f, 0x5f, 0x43, 0x55, 0x44, 0x41, 0x5f, 0x46, 0x54, 0x5a, 0x00
	.type		_$_str_$_2,@object
	.size		_$_str_$_2,(.L_1 - _$_str_$_2)
_$_str_$_2:
        /*000b*/ 	.byte	0x5f, 0x5f, 0x43, 0x55, 0x44, 0x41, 0x5f, 0x50, 0x52, 0x45, 0x43, 0x5f, 0x53, 0x51, 0x52, 0x54
        /*001b*/ 	.byte	0x00
.L_1:


//--------------------- .nv.constant0.triton_poi_fused__native_batch_norm_legit_no_training_add_div_hardtanh_mul_15 --------------------------
	.section	.nv.constant0.triton_poi_fused__native_batch_norm_legit_no_training_add_div_hardtanh_mul_15,"a",@progbits
	.sectionflags	@""
	.align	4
.nv.constant0.triton_poi_fused__native_batch_norm_legit_no_training_add_div_hardtanh_mul_15:
	.zero		580
